	.headerflags	@"EF_CUDA_TEXMODE_UNIFIED EF_CUDA_64BIT_ADDRESS EF_CUDA_ACCELERATORS EF_CUDA_SM90 EF_CUDA_VIRTUAL_SM(EF_CUDA_SM90)"
	.elftype	@"ET_EXEC"


//--------------------- .nv.info                  --------------------------
	.section	.nv.info,"",@"SHT_CUDA_INFO"
	.align	4


	//----- nvinfo : EIATTR_REGCOUNT
	.align		4
        /*0000*/ 	.byte	0x04, 0x2f
        /*0002*/ 	.short	(.L_3 - .L_2)
	.align		4
.L_2:
        /*0004*/ 	.word	index@(triton_poi_fused__native_batch_norm_legit_no_training_add_relu_16)
        /*0008*/ 	.word	0x00000020


	//----- nvinfo : EIATTR_MIN_STACK_SIZE
	.align		4
.L_3:
        /*000c*/ 	.byte	0x04, 0x12
        /*000e*/ 	.short	(.L_5 - .L_4)
	.align		4
.L_4:
        /*0010*/ 	.word	index@(triton_poi_fused__native_batch_norm_legit_no_training_add_relu_16)
        /*0014*/ 	.word	0x00000000


	//----- nvinfo : EIATTR_FRAME_SIZE
	.align		4
.L_5:
        /*0018*/ 	.byte	0x04, 0x11
        /*001a*/ 	.short	(.L_7 - .L_6)
	.align		4
.L_6:
        /*001c*/ 	.word	index@(triton_poi_fused__native_batch_norm_legit_no_training_add_relu_16)
        /*0020*/ 	.word	0x00000000


	//----- nvinfo : EIATTR_MIN_STACK_SIZE
	.align		4
.L_7:
        /*0024*/ 	.byte	0x04, 0x12
        /*0026*/ 	.short	(.L_9 - .L_8)
	.align		4
.L_8:
        /*0028*/ 	.word	index@(triton_poi_fused__native_batch_norm_legit_no_training_add_relu_16)
        /*002c*/ 	.word	0x00000000
.L_9:


//--------------------- .nv.info.triton_poi_fused__native_batch_norm_legit_no_training_add_relu_16 --------------------------
	.section	.nv.info.triton_poi_fused__native_batch_norm_legit_no_training_add_relu_16,"",@"SHT_CUDA_INFO"
	.sectionflags	@""
	.align	4


	//----- nvinfo : EIATTR_CUDA_API_VERSION
	.align		4
        /*0000*/ 	.byte	0x04, 0x37
        /*0002*/ 	.short	(.L_11 - .L_10)
.L_10:
        /*0004*/ 	.word	0x0000007c


	//----- nvinfo : EIATTR_KPARAM_INFO
	.align		4
.L_11:
        /*0008*/ 	.byte	0x04, 0x17
        /*000a*/ 	.short	(.L_13 - .L_12)
.L_12:
        /*000c*/ 	.word	0x00000000
        /*0010*/ 	.short	0x0004
        /*0012*/ 	.short	0x0020
        /*0014*/ 	.byte	0x00, 0xf0, 0x11, 0x00


	//----- nvinfo : EIATTR_KPARAM_INFO
	.align		4
.L_13:
        /*0018*/ 	.byte	0x04, 0x17
        /*001a*/ 	.short	(.L_15 - .L_14)
.L_14:
        /*001c*/ 	.word	0x00000000
        /*0020*/ 	.short	0x0003
        /*0022*/ 	.short	0x0018
        /*0024*/ 	.byte	0x00, 0xf4, 0x21, 0x00


	//----- nvinfo : EIATTR_KPARAM_INFO
	.align		4
.L_15:
        /*0028*/ 	.byte	0x04, 0x17
        /*002a*/ 	.short	(.L_17 - .L_16)
.L_16:
        /*002c*/ 	.word	0x00000000
        /*0030*/ 	.short	0x0002
        /*0032*/ 	.short	0x0010
        /*0034*/ 	.byte	0x00, 0xf4, 0x21, 0x00


	//----- nvinfo : EIATTR_KPARAM_INFO
	.align		4
.L_17:
        /*0038*/ 	.byte	0x04, 0x17
        /*003a*/ 	.short	(.L_19 - .L_18)
.L_18:
        /*003c*/ 	.word	0x00000000
        /*0040*/ 	.short	0x0001
        /*0042*/ 	.short	0x0008
        /*0044*/ 	.byte	0x00, 0xf4, 0x21, 0x00


	//----- nvinfo : EIATTR_KPARAM_INFO
	.align		4
.L_19:
        /*0048*/ 	.byte	0x04, 0x17
        /*004a*/ 	.short	(.L_21 - .L_20)
.L_20:
        /*004c*/ 	.word	0x00000000
        /*0050*/ 	.short	0x0000
        /*0052*/ 	.short	0x0000
        /*0054*/ 	.byte	0x00, 0xf4, 0x21, 0x00


	//----- nvinfo : EIATTR_SPARSE_MMA_MASK
	.align		4
.L_21:
        /*0058*/ 	.byte	0x03, 0x50
        /*005a*/ 	.short	0x0000


	//----- nvinfo : EIATTR_MAXREG_COUNT
	.align		4
        /*005c*/ 	.byte	0x03, 0x1b
        /*005e*/ 	.short	0x00ff


	//----- nvinfo : EIATTR_EXIT_INSTR_OFFSETS
	.align		4
        /*0060*/ 	.byte	0x04, 0x1c
        /*0062*/ 	.short	(.L_23 - .L_22)


	//   ....[0]....
.L_22:
        /*0064*/ 	.word	0x000009d0


	//----- nvinfo : EIATTR_REQNTID
	.align		4
.L_23:
        /*0068*/ 	.byte	0x04, 0x10
        /*006a*/ 	.short	(.L_25 - .L_24)
.L_24:
        /*006c*/ 	.word	0x00000080
        /*0070*/ 	.word	0x00000001
        /*0074*/ 	.word	0x00000001


	//----- nvinfo : EIATTR_CBANK_PARAM_SIZE
	.align		4
.L_25:
        /*0078*/ 	.byte	0x03, 0x19
        /*007a*/ 	.short	0x0024


	//----- nvinfo : EIATTR_PARAM_CBANK
	.align		4
        /*007c*/ 	.byte	0x04, 0x0a
        /*007e*/ 	.short	(.L_27 - .L_26)
	.align		4
.L_26:
        /*0080*/ 	.word	index@(.nv.constant0.triton_poi_fused__native_batch_norm_legit_no_training_add_relu_16)
        /*0084*/ 	.short	0x0210
        /*0086*/ 	.short	0x0024


	//----- nvinfo : EIATTR_SW_WAR
	.align		4
.L_27:
        /*0088*/ 	.byte	0x04, 0x36
        /*008a*/ 	.short	(.L_29 - .L_28)
.L_28:
        /*008c*/ 	.word	0x00000008
.L_29:


//--------------------- .nv.callgraph             --------------------------
	.section	.nv.callgraph,"",@"SHT_CUDA_CALLGRAPH"
	.align	4
	.sectionentsize	8
	.align		4
        /*0000*/ 	.word	0x00000000
	.align		4
        /*0004*/ 	.word	0xffffffff
	.align		4
        /*0008*/ 	.word	0x00000000
	.align		4
        /*000c*/ 	.word	0xfffffffe
	.align		4
        /*0010*/ 	.word	0x00000000
	.align		4
        /*0014*/ 	.word	0xfffffffd
	.align		4
        /*0018*/ 	.word	0x00000000
	.align		4
        /*001c*/ 	.word	0xfffffffc


//--------------------- .nv.constant4             --------------------------
	.section	.nv.constant4,"a",@progbits
	.align	8
	.align		8
.nv.constant4:
        /*0000*/ 	.dword	_$_str
	.align		8
        /*0008*/ 	.dword	_$_str_$_2


//--------------------- .text.triton_poi_fused__native_batch_norm_legit_no_training_add_relu_16 --------------------------
	.section	.text.triton_poi_fused__native_batch_norm_legit_no_training_add_relu_16,"ax",@progbits
	.align	128
        .global         triton_poi_fused__native_batch_norm_legit_no_training_add_relu_16
        .type           triton_poi_fused__native_batch_norm_legit_no_training_add_relu_16,@function
        .size           triton_poi_fused__native_batch_norm_legit_no_training_add_relu_16,(.L_x_1 - triton_poi_fused__native_batch_norm_legit_no_training_add_relu_16)
        .other          triton_poi_fused__native_batch_norm_legit_no_training_add_relu_16,@"STO_CUDA_ENTRY STV_DEFAULT"
triton_poi_fused__native_batch_norm_legit_no_training_add_relu_16:
.text.triton_poi_fused__native_batch_norm_legit_no_training_add_relu_16:
[----:B------:R-:W-:Y:S01]  /*0000*/  LDC R1, c[0x0][0x28] ;  /* 0x00000a00ff017b82 */ /* 0x000fe20000000800 */
[----:B------:R-:W1:Y:S07]  /*0010*/  S2R R0, SR_TID.X ;  /* 0x0000000000007919 */ /* 0x000e6e0000002100 */
[----:B------:R-:W2:Y:S01]  /*0020*/  LDC.64 R28, c[0x0][0x210] ;  /* 0x00008400ff1c7b82 */ /* 0x000ea20000000a00 */
[----:B------:R-:W-:Y:S01]  /*0030*/  ULDC.64 UR4, c[0x0][0x208] ;  /* 0x0000820000047ab9 */ /* 0x000fe20000000a00 */
[----:B------:R-:W3:Y:S06]  /*0040*/  S2R R3, SR_CTAID.X ;  /* 0x0000000000037919 */ /* 0x000eec0000002500 */
[----:B------:R-:W4:Y:S08]  /*0050*/  LDC.64 R6, c[0x0][0x218] ;  /* 0x00008600ff067b82 */ /* 0x000f300000000a00 */
[----:B------:R-:W5:Y:S01]  /*0060*/  LDC.64 R24, c[0x0][0x228] ;  /* 0x00008a00ff187b82 */ /* 0x000f620000000a00 */
[----:B-1----:R-:W-:-:S04]  /*0070*/  SHF.L.U32 R0, R0, 0x2, RZ ;  /* 0x0000000200007819 */ /* 0x002fc800000006ff */
[----:B------:R-:W-:-:S04]  /*0080*/  LOP3.LUT R0, R0, 0x1fc, RZ, 0xc0, !PT ;  /* 0x000001fc00007812 */ /* 0x000fc800078ec0ff */
[----:B---3--:R-:W-:-:S05]  /*0090*/  LEA R26, R3, R0, 0xa ;  /* 0x00000000031a7211 */ /* 0x008fca00078e50ff */
[----:B--2---:R-:W-:-:S04]  /*00a0*/  IMAD.WIDE R28, R26, 0x4, R28 ;  /* 0x000000041a1c7825 */ /* 0x004fc800078e021c */
[C---:B----4-:R-:W-:Y:S01]  /*00b0*/  IMAD.WIDE R6, R26.reuse, 0x4, R6 ;  /* 0x000000041a067825 */ /* 0x050fe200078e0206 */
[----:B------:R-:W2:Y:S04]  /*00c0*/  LDG.E.128 R20, desc[UR4][R28.64] ;  /* 0x000000041c147981 */ /* 0x000ea8000c1e1d00 */
[----:B------:R-:W2:Y:S04]  /*00d0*/  LDG.E.128 R16, desc[UR4][R6.64] ;  /* 0x0000000406107981 */ /* 0x000ea8000c1e1d00 */
[----:B------:R-:W3:Y:S04]  /*00e0*/  LDG.E.128 R8, desc[UR4][R28.64+0x800] ;  /* 0x000800041c087981 */ /* 0x000ee8000c1e1d00 */
[----:B------:R-:W3:Y:S01]  /*00f0*/  LDG.E.128 R12, desc[UR4][R6.64+0x800] ;  /* 0x00080004060c7981 */ /* 0x000ee2000c1e1d00 */
[----:B------:R-:W-:Y:S01]  /*0100*/  IMAD.HI R0, R26, 0x2aaaaaab, RZ ;  /* 0x2aaaaaab1a007827 */ /* 0x000fe200078e02ff */
[----:B------:R-:W-:-:S04]  /*0110*/  IADD3 R2, R26, 0x200, RZ ;  /* 0x000002001a027810 */ /* 0x000fc80007ffe0ff */
[----:B------:R-:W-:-:S04]  /*0120*/  SHF.R.U32.HI R3, RZ, 0x1f, R0 ;  /* 0x0000001fff037819 */ /* 0x000fc80000011600 */
[----:B------:R-:W-:Y:S01]  /*0130*/  LEA.HI R3, R0, R3, RZ, 0x1a ;  /* 0x0000000300037211 */ /* 0x000fe200078fd0ff */
[----:B------:R-:W-:-:S04]  /*0140*/  IMAD.HI R0, R2, 0x2aaaaaab, RZ ;  /* 0x2aaaaaab02007827 */ /* 0x000fc800078e02ff */
[----:B------:R-:W-:Y:S01]  /*0150*/  IMAD R26, R3, -0x180, R26 ;  /* 0xfffffe80031a7824 */ /* 0x000fe200078e021a */
[----:B------:R-:W-:-:S03]  /*0160*/  SHF.R.U32.HI R3, RZ, 0x1f, R0 ;  /* 0x0000001fff037819 */ /* 0x000fc60000011600 */
[----:B-----5:R-:W-:Y:S01]  /*0170*/  IMAD.WIDE R4, R26, 0x4, R24 ;  /* 0x000000041a047825 */ /* 0x020fe200078e0218 */
[----:B------:R-:W-:-:S05]  /*0180*/  LEA.HI R3, R0, R3, RZ, 0x1a ;  /* 0x0000000300037211 */ /* 0x000fca00078fd0ff */
[----:B------:R-:W4:Y:S01]  /*0190*/  LDG.E.EL.128 R4, desc[UR4][R4.64] ;  /* 0x0000000404047981 */ /* 0x000f22000c2e1d00 */
[----:B------:R-:W-:Y:S02]  /*01a0*/  IMAD R2, R3, -0x180, R2 ;  /* 0xfffffe8003027824 */ /* 0x000fe400078e0202 */
[----:B--2---:R-:W-:Y:S01]  /*01b0*/  FADD R3, R20, R16 ;  /* 0x0000001014037221 */ /* 0x004fe20000000000 */
[----:B------:R-:W-:Y:S02]  /*01c0*/  FADD R0, R21, R17 ;  /* 0x0000001115007221 */ /* 0x000fe40000000000 */
[----:B------:R-:W1:Y:S01]  /*01d0*/  LDC.64 R20, c[0x0][0x220] ;  /* 0x00008800ff147b82 */ /* 0x000e620000000a00 */
[----:B------:R-:W-:-:S04]  /*01e0*/  IMAD.WIDE R16, R2, 0x4, R24 ;  /* 0x0000000402107825 */ /* 0x000fc800078e0218 */
[----:B------:R-:W-:Y:S01]  /*01f0*/  FADD R25, R22, R18 ;  /* 0x0000001216197221 */ /* 0x000fe20000000000 */
[----:B------:R-:W-:Y:S02]  /*0200*/  FADD R24, R23, R19 ;  /* 0x0000001317187221 */ /* 0x000fe40000000000 */
[----:B------:R-:W2:Y:S01]  /*0210*/  LDG.E.EL.128 R16, desc[UR4][R16.64] ;  /* 0x0000000410107981 */ /* 0x000ea2000c2e1d00 */
[----:B---3--:R-:W-:Y:S01]  /*0220*/  FADD R27, R8, R12 ;  /* 0x0000000c081b7221 */ /* 0x008fe20000000000 */
[----:B------:R-:W-:Y:S01]  /*0230*/  FADD R12, R9, R13 ;  /* 0x0000000d090c7221 */ /* 0x000fe20000000000 */
[----:B------:R-:W-:Y:S01]  /*0240*/  FADD R13, R10, R14 ;  /* 0x0000000e0a0d7221 */ /* 0x000fe20000000000 */
[----:B-1----:R-:W-:-:S04]  /*0250*/  IMAD.WIDE R8, R2, 0x4, R20 ;  /* 0x0000000402087825 */ /* 0x002fc800078e0214 */
[----:B------:R-:W-:Y:S01]  /*0260*/  FADD R2, R11, R15 ;  /* 0x0000000f0b027221 */ /* 0x000fe20000000000 */
[----:B------:R-:W-:Y:S01]  /*0270*/  IMAD.WIDE R22, R26, 0x4, R20 ;  /* 0x000000041a167825 */ /* 0x000fe200078e0214 */
[----:B------:R-:W3:Y:S05]  /*0280*/  LDG.E.EL.128 R8, desc[UR4][R8.64] ;  /* 0x0000000408087981 */ /* 0x000eea000c2e1d00 */
[----:B------:R-:W5:Y:S01]  /*0290*/  LDG.E.EL.128 R20, desc[UR4][R22.64] ;  /* 0x0000000416147981 */ /* 0x000f62000c2e1d00 */
[----:B----4-:R-:W-:Y:S01]  /*02a0*/  FADD R4, R4, 9.9999997473787516356e-06 ;  /* 0x3727c5ac04047421 */ /* 0x010fe20000000000 */
[----:B------:R-:W-:Y:S01]  /*02b0*/  FADD R5, R5, 9.9999997473787516356e-06 ;  /* 0x3727c5ac05057421 */ /* 0x000fe20000000000 */
[----:B------:R-:W-:-:S04]  /*02c0*/  FADD R6, R6, 9.9999997473787516356e-06 ;  /* 0x3727c5ac06067421 */ /* 0x000fc80000000000 */
[----:B------:R-:W1:Y:S01]  /*02d0*/  MUFU.SQRT R4, R4 ;  /* 0x0000000400047308 */ /* 0x000e620000002000 */
[----:B------:R-:W-:-:S07]  /*02e0*/  FADD R7, R7, 9.9999997473787516356e-06 ;  /* 0x3727c5ac07077421 */ /* 0x000fce0000000000 */
[----:B------:R-:W4:Y:S08]  /*02f0*/  MUFU.SQRT R5, R5 ;  /* 0x0000000500057308 */ /* 0x000f300000002000 */
[----:B------:R-:W4:Y:S01]  /*0300*/  MUFU.SQRT R6, R6 ;  /* 0x0000000600067308 */ /* 0x000f220000002000 */
[----:B-1----:R-:W-:-:S07]  /*0310*/  FSETP.GT.AND P2, PT, R4, 8.50705917302346158658e+37, PT ;  /* 0x7e8000000400780b */ /* 0x002fce0003f44000 */
[----:B------:R-:W1:Y:S01]  /*0320*/  MUFU.SQRT R7, R7 ;  /* 0x0000000700077308 */ /* 0x000e620000002000 */
[C---:B----4-:R-:W-:Y:S02]  /*0330*/  FSETP.GT.AND P3, PT, R5.reuse, 8.50705917302346158658e+37, PT ;  /* 0x7e8000000500780b */ /* 0x050fe40003f64000 */
[----:B------:R-:W-:Y:S02]  /*0340*/  FSETP.GEU.AND P5, PT, R5, 1.175494350822287508e-38, PT ;  /* 0x008000000500780b */ /* 0x000fe40003fae000 */
[----:B------:R-:W-:Y:S02]  /*0350*/  FSETP.GEU.AND P4, PT, R4, 1.175494350822287508e-38, PT ;  /* 0x008000000400780b */ /* 0x000fe40003f8e000 */
[----:B0-----:R-:W-:Y:S01]  /*0360*/  FSETP.GT.AND P6, PT, R6, 8.50705917302346158658e+37, PT ;  /* 0x7e8000000600780b */ /* 0x001fe20003fc4000 */
[----:B------:R-:W-:Y:S01]  /*0370*/  @P2 FMUL R4, R4, 0.25 ;  /* 0x3e80000004042820 */ /* 0x000fe20000400000 */
[----:B------:R-:W-:Y:S02]  /*0380*/  FSETP.GEU.AND P0, PT, R6, 1.175494350822287508e-38, PT ;  /* 0x008000000600780b */ /* 0x000fe40003f0e000 */
[----:B-1----:R-:W-:-:S03]  /*0390*/  FSETP.GT.AND P1, PT, R7, 8.50705917302346158658e+37, PT ;  /* 0x7e8000000700780b */ /* 0x002fc60003f24000 */
[----:B------:R-:W-:-:S04]  /*03a0*/  @P3 FMUL R5, R5, 0.25 ;  /* 0x3e80000005053820 */ /* 0x000fc80000400000 */
[----:B------:R-:W-:Y:S02]  /*03b0*/  @!P5 FMUL R5, R5, 16777216 ;  /* 0x4b8000000505d820 */ /* 0x000fe40000400000 */
[----:B------:R-:W-:Y:S01]  /*03c0*/  @P6 FMUL R6, R6, 0.25 ;  /* 0x3e80000006066820 */ /* 0x000fe20000400000 */
[----:B------:R-:W-:-:S03]  /*03d0*/  @!P4 FMUL R4, R4, 16777216 ;  /* 0x4b8000000404c820 */ /* 0x000fc60000400000 */
[----:B------:R-:W-:-:S03]  /*03e0*/  @!P0 FMUL R6, R6, 16777216 ;  /* 0x4b80000006068820 */ /* 0x000fc60000400000 */
[----:B------:R-:W-:Y:S08]  /*03f0*/  MUFU.RCP R4, R4 ;  /* 0x0000000400047308 */ /* 0x000ff00000001000 */
[----:B------:R-:W-:Y:S01]  /*0400*/  MUFU.RCP R6, R6 ;  /* 0x0000000600067308 */ /* 0x000fe20000001000 */
[----:B--2---:R-:W-:Y:S01]  /*0410*/  FADD R14, R16, 9.9999997473787516356e-06 ;  /* 0x3727c5ac100e7421 */ /* 0x004fe20000000000 */
[----:B------:R-:W-:-:S06]  /*0420*/  FADD R18, R18, 9.9999997473787516356e-06 ;  /* 0x3727c5ac12127421 */ /* 0x000fcc0000000000 */
[----:B------:R0:W-:Y:S01]  /*0430*/  MUFU.SQRT R16, R18 ;  /* 0x0000001200107308 */ /* 0x0001e20000002000 */
[----:B------:R-:W-:Y:S01]  /*0440*/  FADD R15, R17, 9.9999997473787516356e-06 ;  /* 0x3727c5ac110f7421 */ /* 0x000fe20000000000 */
[----:B------:R-:W-:-:S06]  /*0450*/  FADD R19, R19, 9.9999997473787516356e-06 ;  /* 0x3727c5ac13137421 */ /* 0x000fcc0000000000 */
[----:B------:R-:W1:Y:S01]  /*0460*/  MUFU.SQRT R14, R14 ;  /* 0x0000000e000e7308 */ /* 0x000e620000002000 */
[----:B0-----:R-:W-:-:S07]  /*0470*/  HFMA2.MMA R18, -RZ, RZ, 1.625, 0 ;  /* 0x3e800000ff127435 */ /* 0x001fce00000001ff */
[----:B------:R-:W0:Y:S01]  /*0480*/  MUFU.SQRT R15, R15 ;  /* 0x0000000f000f7308 */ /* 0x000e220000002000 */
[----:B---3--:R-:W-:Y:S02]  /*0490*/  FADD R2, -R11, R2 ;  /* 0x000000020b027221 */ /* 0x008fe40000000100 */
[----:B------:R-:W-:Y:S02]  /*04a0*/  FSEL R11, R18, 1, P2 ;  /* 0x3f800000120b7808 */ /* 0x000fe40001000000 */
[----:B------:R-:W-:-:S03]  /*04b0*/  FSETP.GEU.AND P2, PT, R7, 1.175494350822287508e-38, PT ;  /* 0x008000000700780b */ /* 0x000fc60003f4e000 */
[----:B------:R2:W3:Y:S01]  /*04c0*/  MUFU.SQRT R17, R19 ;  /* 0x0000001300117308 */ /* 0x0004e20000002000 */
[----:B-----5:R-:W-:Y:S01]  /*04d0*/  FADD R3, -R20, R3 ;  /* 0x0000000314037221 */ /* 0x020fe20000000100 */
[----:B------:R-:W-:Y:S01]  /*04e0*/  FADD R10, -R10, R13 ;  /* 0x0000000d0a0a7221 */ /* 0x000fe20000000100 */
[C---:B------:R-:W-:Y:S02]  /*04f0*/  FSEL R13, R18.reuse, 1, P6 ;  /* 0x3f800000120d7808 */ /* 0x040fe40003000000 */
[----:B--2---:R-:W-:Y:S02]  /*0500*/  FSEL R19, R18, 1, P3 ;  /* 0x3f80000012137808 */ /* 0x004fe40001800000 */
[----:B-1----:R-:W-:Y:S01]  /*0510*/  FSETP.GT.AND P3, PT, R14, 8.50705917302346158658e+37, PT ;  /* 0x7e8000000e00780b */ /* 0x002fe20003f64000 */
[----:B------:R1:W-:Y:S01]  /*0520*/  MUFU.RCP R20, R5 ;  /* 0x0000000500147308 */ /* 0x0003e20000001000 */
[----:B------:R-:W-:Y:S01]  /*0530*/  @P1 FMUL R7, R7, 0.25 ;  /* 0x3e80000007071820 */ /* 0x000fe20000400000 */
[----:B------:R-:W-:Y:S01]  /*0540*/  @!P5 FMUL R19, R19, 16777216 ;  /* 0x4b8000001313d820 */ /* 0x000fe20000400000 */
[----:B------:R-:W-:Y:S01]  /*0550*/  @!P0 FMUL R13, R13, 16777216 ;  /* 0x4b8000000d0d8820 */ /* 0x000fe20000400000 */
[----:B-1----:R-:W-:Y:S01]  /*0560*/  FSEL R5, R18, 1, P1 ;  /* 0x3f80000012057808 */ /* 0x002fe20000800000 */
[----:B------:R-:W-:Y:S01]  /*0570*/  @!P2 FMUL R7, R7, 16777216 ;  /* 0x4b8000000707a820 */ /* 0x000fe20000400000 */
[----:B0-----:R-:W-:Y:S01]  /*0580*/  FSETP.GT.AND P5, PT, R15, 8.50705917302346158658e+37, PT ;  /* 0x7e8000000f00780b */ /* 0x001fe20003fa4000 */
[----:B------:R-:W-:Y:S01]  /*0590*/  @!P4 FMUL R11, R11, 16777216 ;  /* 0x4b8000000b0bc820 */ /* 0x000fe20000400000 */
[----:B------:R-:W-:Y:S01]  /*05a0*/  FSETP.GT.AND P0, PT, R16, 8.50705917302346158658e+37, PT ;  /* 0x7e8000001000780b */ /* 0x000fe20003f04000 */
[----:B------:R-:W-:Y:S01]  /*05b0*/  @!P2 FMUL R5, R5, 16777216 ;  /* 0x4b8000000505a820 */ /* 0x000fe20000400000 */
[----:B---3--:R-:W-:Y:S01]  /*05c0*/  FSETP.GT.AND P2, PT, R17, 8.50705917302346158658e+37, PT ;  /* 0x7e8000001100780b */ /* 0x008fe20003f44000 */
[----:B------:R-:W-:Y:S01]  /*05d0*/  FADD R0, -R21, R0 ;  /* 0x0000000015007221 */ /* 0x000fe20000000100 */
[C---:B------:R-:W-:Y:S01]  /*05e0*/  FSETP.GEU.AND P4, PT, R14.reuse, 1.175494350822287508e-38, PT ;  /* 0x008000000e00780b */ /* 0x040fe20003f8e000 */
[----:B------:R-:W-:Y:S01]  /*05f0*/  @P3 FMUL R14, R14, 0.25 ;  /* 0x3e8000000e0e3820 */ /* 0x000fe20000400000 */
[----:B------:R-:W-:-:S02]  /*0600*/  FSEL R21, R18, 1, P3 ;  /* 0x3f80000012157808 */ /* 0x000fc40001800000 */
[----:B------:R-:W-:Y:S02]  /*0610*/  FSETP.GEU.AND P6, PT, R15, 1.175494350822287508e-38, PT ;  /* 0x008000000f00780b */ /* 0x000fe40003fce000 */
[C---:B------:R-:W-:Y:S02]  /*0620*/  FSETP.GEU.AND P1, PT, R16.reuse, 1.175494350822287508e-38, PT ;  /* 0x008000001000780b */ /* 0x040fe40003f2e000 */
[----:B------:R-:W-:Y:S01]  /*0630*/  FSETP.GEU.AND P3, PT, R17, 1.175494350822287508e-38, PT ;  /* 0x008000001100780b */ /* 0x000fe20003f6e000 */
[----:B------:R-:W-:Y:S01]  /*0640*/  FADD R23, -R23, R24 ;  /* 0x0000001817177221 */ /* 0x000fe20000000100 */
[----:B------:R-:W-:Y:S01]  /*0650*/  @P5 FMUL R15, R15, 0.25 ;  /* 0x3e8000000f0f5820 */ /* 0x000fe20000400000 */
[----:B------:R-:W0:Y:S01]  /*0660*/  MUFU.RCP R24, R7 ;  /* 0x0000000700187308 */ /* 0x000e220000001000 */
[----:B------:R-:W-:Y:S01]  /*0670*/  @P0 FMUL R16, R16, 0.25 ;  /* 0x3e80000010100820 */ /* 0x000fe20000400000 */
[----:B------:R-:W-:Y:S01]  /*0680*/  @P2 FMUL R17, R17, 0.25 ;  /* 0x3e80000011112820 */ /* 0x000fe20000400000 */
[----:B------:R-:W-:-:S03]  /*0690*/  @!P4 FMUL R14, R14, 16777216 ;  /* 0x4b8000000e0ec820 */ /* 0x000fc60000400000 */
[----:B------:R-:W-:Y:S02]  /*06a0*/  @!P6 FMUL R15, R15, 16777216 ;  /* 0x4b8000000f0fe820 */ /* 0x000fe40000400000 */
[----:B------:R-:W-:Y:S02]  /*06b0*/  @!P1 FMUL R16, R16, 16777216 ;  /* 0x4b80000010109820 */ /* 0x000fe40000400000 */
[----:B------:R-:W-:Y:S01]  /*06c0*/  @!P3 FMUL R17, R17, 16777216 ;  /* 0x4b8000001111b820 */ /* 0x000fe20000400000 */
[----:B------:R-:W1:Y:S01]  /*06d0*/  MUFU.RCP R14, R14 ;  /* 0x0000000e000e7308 */ /* 0x000e620000001000 */
[----:B------:R-:W-:Y:S01]  /*06e0*/  FMUL R4, R4, R11 ;  /* 0x0000000b04047220 */ /* 0x000fe20000400000 */
[----:B0-----:R-:W-:-:S06]  /*06f0*/  FMUL R24, R24, R5 ;  /* 0x0000000518187220 */ /* 0x001fcc0000400000 */
[----:B------:R-:W0:Y:S01]  /*0700*/  MUFU.RCP R15, R15 ;  /* 0x0000000f000f7308 */ /* 0x000e220000001000 */
[----:B------:R-:W-:Y:S01]  /*0710*/  FMUL R3, R4, R3 ;  /* 0x0000000304037220 */ /* 0x000fe20000400000 */
[----:B------:R-:W-:-:S06]  /*0720*/  FSEL R4, R18, 1, P5 ;  /* 0x3f80000012047808 */ /* 0x000fcc0002800000 */
[----:B------:R-:W2:Y:S01]  /*0730*/  MUFU.RCP R16, R16 ;  /* 0x0000001000107308 */ /* 0x000ea20000001000 */
[----:B------:R-:W-:-:S07]  /*0740*/  FSEL R5, R18, 1, P0 ;  /* 0x3f80000012057808 */ /* 0x000fce0000000000 */
[----:B------:R-:W3:Y:S01]  /*0750*/  MUFU.RCP R17, R17 ;  /* 0x0000001100117308 */ /* 0x000ee20000001000 */
[----:B------:R-:W-:Y:S01]  /*0760*/  FSEL R18, R18, 1, P2 ;  /* 0x3f80000012127808 */ /* 0x000fe20001000000 */
[----:B------:R-:W-:Y:S01]  /*0770*/  @!P4 FMUL R21, R21, 16777216 ;  /* 0x4b8000001515c820 */ /* 0x000fe20000400000 */
[----:B------:R-:W-:Y:S01]  /*0780*/  @!P6 FMUL R4, R4, 16777216 ;  /* 0x4b8000000404e820 */ /* 0x000fe20000400000 */
[----:B------:R-:W-:Y:S02]  /*0790*/  @!P1 FMUL R5, R5, 16777216 ;  /* 0x4b80000005059820 */ /* 0x000fe40000400000 */
[----:B------:R-:W-:Y:S01]  /*07a0*/  @!P3 FMUL R18, R18, 16777216 ;  /* 0x4b8000001212b820 */ /* 0x000fe20000400000 */
[----:B------:R-:W-:Y:S01]  /*07b0*/  FMUL R23, R24, R23 ;  /* 0x0000001718177220 */ /* 0x000fe20000400000 */
[----:B------:R-:W-:Y:S01]  /*07c0*/  FADD R22, -R22, R25 ;  /* 0x0000001916167221 */ /* 0x000fe20000000100 */
[----:B------:R-:W-:Y:S01]  /*07d0*/  FADD R9, -R9, R12 ;  /* 0x0000000c09097221 */ /* 0x000fe20000000100 */
[----:B------:R-:W-:Y:S01]  /*07e0*/  FADD R8, -R8, R27 ;  /* 0x0000001b08087221 */ /* 0x000fe20000000100 */
[----:B------:R-:W-:Y:S01]  /*07f0*/  FMUL R19, R20, R19 ;  /* 0x0000001314137220 */ /* 0x000fe20000400000 */
[----:B------:R-:W-:Y:S01]  /*0800*/  FMUL R13, R6, R13 ;  /* 0x0000000d060d7220 */ /* 0x000fe20000400000 */
[----:B-1----:R-:W-:Y:S01]  /*0810*/  FMUL R21, R14, R21 ;  /* 0x000000150e157220 */ /* 0x002fe20000400000 */
[----:B0-----:R-:W-:Y:S01]  /*0820*/  FMUL R4, R15, R4 ;  /* 0x000000040f047220 */ /* 0x001fe20000400000 */
[----:B--2---:R-:W-:Y:S01]  /*0830*/  FMUL R5, R16, R5 ;  /* 0x0000000510057220 */ /* 0x004fe20000400000 */
[----:B---3--:R-:W-:Y:S01]  /*0840*/  FMUL R17, R17, R18 ;  /* 0x0000001211117220 */ /* 0x008fe20000400000 */
[----:B------:R-:W-:Y:S01]  /*0850*/  FMUL R0, R19, R0 ;  /* 0x0000000013007220 */ /* 0x000fe20000400000 */
[----:B------:R-:W-:Y:S01]  /*0860*/  FMUL R22, R13, R22 ;  /* 0x000000160d167220 */ /* 0x000fe20000400000 */
[----:B------:R-:W-:Y:S01]  /*0870*/  FMUL R8, R21, R8 ;  /* 0x0000000815087220 */ /* 0x000fe20000400000 */
[----:B------:R-:W-:Y:S01]  /*0880*/  FMUL R9, R4, R9 ;  /* 0x0000000904097220 */ /* 0x000fe20000400000 */
[----:B------:R-:W-:Y:S01]  /*0890*/  FMUL R10, R5, R10 ;  /* 0x0000000a050a7220 */ /* 0x000fe20000400000 */
[----:B------:R-:W-:Y:S01]  /*08a0*/  FMUL R2, R17, R2 ;  /* 0x0000000211027220 */ /* 0x000fe20000400000 */
[----:B------:R-:W-:-:S02]  /*08b0*/  FSETP.GEU.AND P6, PT, R23, RZ, PT ;  /* 0x000000ff1700720b */ /* 0x000fc40003fce000 */
[----:B------:R-:W-:Y:S02]  /*08c0*/  FSETP.GEU.AND P0, PT, R22, RZ, PT ;  /* 0x000000ff1600720b */ /* 0x000fe40003f0e000 */
[----:B------:R-:W-:Y:S02]  /*08d0*/  SEL R7, R23, RZ, P6 ;  /* 0x000000ff17077207 */ /* 0x000fe40003000000 */
[----:B------:R-:W-:Y:S02]  /*08e0*/  FSETP.GEU.AND P1, PT, R0, RZ, PT ;  /* 0x000000ff0000720b */ /* 0x000fe40003f2e000 */
[----:B------:R-:W-:Y:S02]  /*08f0*/  FSETP.GEU.AND P2, PT, R3, RZ, PT ;  /* 0x000000ff0300720b */ /* 0x000fe40003f4e000 */
[----:B------:R-:W-:Y:S02]  /*0900*/  FSETP.GEU.AND P3, PT, R10, RZ, PT ;  /* 0x000000ff0a00720b */ /* 0x000fe40003f6e000 */
[----:B------:R-:W-:-:S02]  /*0910*/  FSETP.GEU.AND P4, PT, R9, RZ, PT ;  /* 0x000000ff0900720b */ /* 0x000fc40003f8e000 */
[----:B------:R-:W-:Y:S02]  /*0920*/  FSETP.GEU.AND P5, PT, R8, RZ, PT ;  /* 0x000000ff0800720b */ /* 0x000fe40003fae000 */
[----:B------:R-:W-:Y:S02]  /*0930*/  FSETP.GEU.AND P6, PT, R2, RZ, PT ;  /* 0x000000ff0200720b */ /* 0x000fe40003fce000 */
[----:B------:R-:W-:Y:S02]  /*0940*/  SEL R6, R22, RZ, P0 ;  /* 0x000000ff16067207 */ /* 0x000fe40000000000 */
[----:B------:R-:W-:Y:S02]  /*0950*/  SEL R5, R0, RZ, P1 ;  /* 0x000000ff00057207 */ /* 0x000fe40000800000 */
[----:B------:R-:W-:Y:S02]  /*0960*/  SEL R4, R3, RZ, P2 ;  /* 0x000000ff03047207 */ /* 0x000fe40001000000 */
[----:B------:R-:W-:-:S02]  /*0970*/  SEL R10, R10, RZ, P3 ;  /* 0x000000ff0a0a7207 */ /* 0x000fc40001800000 */
[----:B------:R-:W-:Y:S02]  /*0980*/  SEL R9, R9, RZ, P4 ;  /* 0x000000ff09097207 */ /* 0x000fe40002000000 */
[----:B------:R-:W-:Y:S02]  /*0990*/  SEL R8, R8, RZ, P5 ;  /* 0x000000ff08087207 */ /* 0x000fe40002800000 */
[----:B------:R-:W-:Y:S01]  /*09a0*/  SEL R11, R2, RZ, P6 ;  /* 0x000000ff020b7207 */ /* 0x000fe20003000000 */
[----:B------:R-:W-:Y:S04]  /*09b0*/  STG.E.128 desc[UR4][R28.64], R4 ;  /* 0x000000041c007986 */ /* 0x000fe8000c101d04 */
[----:B------:R-:W-:Y:S01]  /*09c0*/  STG.E.128 desc[UR4][R28.64+0x800], R8 ;  /* 0x000800081c007986 */ /* 0x000fe2000c101d04 */
[----:B------:R-:W-:Y:S05]  /*09d0*/  EXIT ;  /* 0x000000000000794d */ /* 0x000fea0003800000 */
.L_x_0:
[----:B------:R-:W-:-:S00]  /*09e0*/  BRA `(.L_x_0) ;  /* 0xfffffffc00fc7947 */ /* 0x000fc0000383ffff */
[----:B------:R-:W-:-:S00]  /*09f0*/  NOP ;  /* 0x0000000000007918 */ /* 0x000fc00000000000 */
        /* <DEDUP_REMOVED lines=8> */
.L_x_1:


//--------------------- .nv.global.init           --------------------------
	.section	.nv.global.init,"aw",@progbits
.nv.global.init:
	.type		_$_str,@object
	.size		_$_str,(_$_str_$_2 - _$_str)
_$_str:
        /*0000*/ 	.byte	0x5f, 0x5f, 0x43, 0x55, 0x44, 0x41, 0x5f, 0x46, 0x54, 0x5a, 0x00
	.type		_$_str_$_2,@object
	.size		_$_str_$_2,(.L_1 - _$_str_$_2)
_$_str_$_2:
        /*000b*/ 	.byte	0x5f, 0x5f, 0x43, 0x55, 0x44, 0x41, 0x5f, 0x50, 0x52, 0x45, 0x43, 0x5f, 0x53, 0x51, 0x52, 0x54
        /*001b*/ 	.byte	0x00
.L_1:


//--------------------- .nv.constant0.triton_poi_fused__native_batch_norm_legit_no_training_add_relu_16 --------------------------
	.section	.nv.constant0.triton_poi_fused__native_batch_norm_legit_no_training_add_relu_16,"a",@progbits
	.sectionflags	@""
	.align	4
.nv.constant0.triton_poi_fused__native_batch_norm_legit_no_training_add_relu_16:
	.zero		564
